	.headerflags	@"EF_CUDA_TEXMODE_UNIFIED EF_CUDA_64BIT_ADDRESS EF_CUDA_ACCELERATORS EF_CUDA_SM90 EF_CUDA_VIRTUAL_SM(EF_CUDA_SM90)"
	.elftype	@"ET_EXEC"


//--------------------- .nv.info                  --------------------------
	.section	.nv.info,"",@"SHT_CUDA_INFO"
	.align	4


	//----- nvinfo : EIATTR_REGCOUNT
	.align		4
        /*0000*/ 	.byte	0x04, 0x2f
        /*0002*/ 	.short	(.L_1 - .L_0)
	.align		4
.L_0:
        /*0004*/ 	.word	index@(triton_poi_fused_mul_sigmoid_3)
        /*0008*/ 	.word	0x0000000e


	//----- nvinfo : EIATTR_MIN_STACK_SIZE
	.align		4
.L_1:
        /*000c*/ 	.byte	0x04, 0x12
        /*000e*/ 	.short	(.L_3 - .L_2)
	.align		4
.L_2:
        /*0010*/ 	.word	index@(triton_poi_fused_mul_sigmoid_3)
        /*0014*/ 	.word	0x00000000


	//----- nvinfo : EIATTR_FRAME_SIZE
	.align		4
.L_3:
        /*0018*/ 	.byte	0x04, 0x11
        /*001a*/ 	.short	(.L_5 - .L_4)
	.align		4
.L_4:
        /*001c*/ 	.word	index@(triton_poi_fused_mul_sigmoid_3)
        /*0020*/ 	.word	0x00000000


	//----- nvinfo : EIATTR_MIN_STACK_SIZE
	.align		4
.L_5:
        /*0024*/ 	.byte	0x04, 0x12
        /*0026*/ 	.short	(.L_7 - .L_6)
	.align		4
.L_6:
        /*0028*/ 	.word	index@(triton_poi_fused_mul_sigmoid_3)
        /*002c*/ 	.word	0x00000000
.L_7:


//--------------------- .nv.info.triton_poi_fused_mul_sigmoid_3 --------------------------
	.section	.nv.info.triton_poi_fused_mul_sigmoid_3,"",@"SHT_CUDA_INFO"
	.sectionflags	@""
	.align	4


	//----- nvinfo : EIATTR_CUDA_API_VERSION
	.align		4
        /*0000*/ 	.byte	0x04, 0x37
        /*0002*/ 	.short	(.L_9 - .L_8)
.L_8:
        /*0004*/ 	.word	0x0000007c


	//----- nvinfo : EIATTR_KPARAM_INFO
	.align		4
.L_9:
        /*0008*/ 	.byte	0x04, 0x17
        /*000a*/ 	.short	(.L_11 - .L_10)
.L_10:
        /*000c*/ 	.word	0x00000000
        /*0010*/ 	.short	0x0003
        /*0012*/ 	.short	0x0018
        /*0014*/ 	.byte	0x00, 0xf0, 0x11, 0x00


	//----- nvinfo : EIATTR_KPARAM_INFO
	.align		4
.L_11:
        /*0018*/ 	.byte	0x04, 0x17
        /*001a*/ 	.short	(.L_13 - .L_12)
.L_12:
        /*001c*/ 	.word	0x00000000
        /*0020*/ 	.short	0x0002
        /*0022*/ 	.short	0x0010
        /*0024*/ 	.byte	0x00, 0xf4, 0x21, 0x00


	//----- nvinfo : EIATTR_KPARAM_INFO
	.align		4
.L_13:
        /*0028*/ 	.byte	0x04, 0x17
        /*002a*/ 	.short	(.L_15 - .L_14)
.L_14:
        /*002c*/ 	.word	0x00000000
        /*0030*/ 	.short	0x0001
        /*0032*/ 	.short	0x0008
        /*0034*/ 	.byte	0x00, 0xf4, 0x21, 0x00


	//----- nvinfo : EIATTR_KPARAM_INFO
	.align		4
.L_15:
        /*0038*/ 	.byte	0x04, 0x17
        /*003a*/ 	.short	(.L_17 - .L_16)
.L_16:
        /*003c*/ 	.word	0x00000000
        /*0040*/ 	.short	0x0000
        /*0042*/ 	.short	0x0000
        /*0044*/ 	.byte	0x00, 0xf4, 0x21, 0x00


	//----- nvinfo : EIATTR_SPARSE_MMA_MASK
	.align		4
.L_17:
        /*0048*/ 	.byte	0x03, 0x50
        /*004a*/ 	.short	0x0000


	//----- nvinfo : EIATTR_MAXREG_COUNT
	.align		4
        /*004c*/ 	.byte	0x03, 0x1b
        /*004e*/ 	.short	0x00ff


	//----- nvinfo : EIATTR_EXIT_INSTR_OFFSETS
	.align		4
        /*0050*/ 	.byte	0x04, 0x1c
        /*0052*/ 	.short	(.L_19 - .L_18)


	//   ....[0]....
.L_18:
        /*0054*/ 	.word	0x00000280


	//   ....[1]....
        /*0058*/ 	.word	0x000002a0


	//----- nvinfo : EIATTR_REQNTID
	.align		4
.L_19:
        /*005c*/ 	.byte	0x04, 0x10
        /*005e*/ 	.short	(.L_21 - .L_20)
.L_20:
        /*0060*/ 	.word	0x00000080
        /*0064*/ 	.word	0x00000001
        /*0068*/ 	.word	0x00000001


	//----- nvinfo : EIATTR_CBANK_PARAM_SIZE
	.align		4
.L_21:
        /*006c*/ 	.byte	0x03, 0x19
        /*006e*/ 	.short	0x001c


	//----- nvinfo : EIATTR_PARAM_CBANK
	.align		4
        /*0070*/ 	.byte	0x04, 0x0a
        /*0072*/ 	.short	(.L_23 - .L_22)
	.align		4
.L_22:
        /*0074*/ 	.word	index@(.nv.constant0.triton_poi_fused_mul_sigmoid_3)
        /*0078*/ 	.short	0x0210
        /*007a*/ 	.short	0x001c


	//----- nvinfo : EIATTR_SW_WAR
	.align		4
.L_23:
        /*007c*/ 	.byte	0x04, 0x36
        /*007e*/ 	.short	(.L_25 - .L_24)
.L_24:
        /*0080*/ 	.word	0x00000008
.L_25:


//--------------------- .nv.callgraph             --------------------------
	.section	.nv.callgraph,"",@"SHT_CUDA_CALLGRAPH"
	.align	4
	.sectionentsize	8
	.align		4
        /*0000*/ 	.word	0x00000000
	.align		4
        /*0004*/ 	.word	0xffffffff
	.align		4
        /*0008*/ 	.word	0x00000000
	.align		4
        /*000c*/ 	.word	0xfffffffe
	.align		4
        /*0010*/ 	.word	0x00000000
	.align		4
        /*0014*/ 	.word	0xfffffffd
	.align		4
        /*0018*/ 	.word	0x00000000
	.align		4
        /*001c*/ 	.word	0xfffffffc


//--------------------- .text.triton_poi_fused_mul_sigmoid_3 --------------------------
	.section	.text.triton_poi_fused_mul_sigmoid_3,"ax",@progbits
	.align	128
        .global         triton_poi_fused_mul_sigmoid_3
        .type           triton_poi_fused_mul_sigmoid_3,@function
        .size           triton_poi_fused_mul_sigmoid_3,(.L_x_1 - triton_poi_fused_mul_sigmoid_3)
        .other          triton_poi_fused_mul_sigmoid_3,@"STO_CUDA_ENTRY STV_DEFAULT"
triton_poi_fused_mul_sigmoid_3:
.text.triton_poi_fused_mul_sigmoid_3:
[----:B------:R-:W0:Y:S02]  /*0000*/  LDC R1, c[0x0][0x28] ;  /* 0x00000a00ff017b82 */ /* 0x000e240000000800 */
[----:B------:R-:W1:Y:S01]  /*0010*/  S2R R0, SR_TID.X ;  /* 0x0000000000007919 */ /* 0x000e620000002100 */
[----:B------:R-:W2:Y:S01]  /*0020*/  LDC.64 R4, c[0x0][0x210] ;  /* 0x00008400ff047b82 */ /* 0x000ea20000000a00 */
[----:B------:R-:W-:Y:S01]  /*0030*/  IMAD.MOV.U32 R6, RZ, RZ, RZ ;  /* 0x000000ffff067224 */ /* 0x000fe200078e00ff */
[----:B------:R-:W-:Y:S01]  /*0040*/  ULDC.64 UR4, c[0x0][0x208] ;  /* 0x0000820000047ab9 */ /* 0x000fe20000000a00 */
[----:B------:R-:W3:Y:S01]  /*0050*/  S2R R3, SR_CTAID.X ;  /* 0x0000000000037919 */ /* 0x000ee20000002500 */
[----:B-1----:R-:W-:-:S04]  /*0060*/  LOP3.LUT R0, R0, 0x7f, RZ, 0xc0, !PT ;  /* 0x0000007f00007812 */ /* 0x002fc800078ec0ff */
[----:B---3--:R-:W-:-:S04]  /*0070*/  LEA R0, R3, R0, 0x7 ;  /* 0x0000000003007211 */ /* 0x008fc800078e38ff */
[----:B------:R-:W-:Y:S02]  /*0080*/  SHF.R.S32.HI R3, RZ, 0x1f, R0 ;  /* 0x0000001fff037819 */ /* 0x000fe40000011400 */
[----:B------:R-:W-:Y:S02]  /*0090*/  ISETP.GE.AND P0, PT, R0, 0x100, PT ;  /* 0x000001000000780c */ /* 0x000fe40003f06270 */
[----:B------:R-:W-:-:S04]  /*00a0*/  LEA.HI R3, R3, R0, RZ, 0x6 ;  /* 0x0000000003037211 */ /* 0x000fc800078f30ff */
[C---:B------:R-:W-:Y:S02]  /*00b0*/  SHF.L.U32 R2, R3.reuse, 0x1, RZ ;  /* 0x0000000103027819 */ /* 0x040fe400000006ff */
[----:B------:R-:W-:Y:S02]  /*00c0*/  LOP3.LUT R3, R3, 0xffffffc0, RZ, 0xc0, !PT ;  /* 0xffffffc003037812 */ /* 0x000fe400078ec0ff */
[----:B------:R-:W-:-:S04]  /*00d0*/  LOP3.LUT R2, R2, 0xffffff80, RZ, 0xc0, !PT ;  /* 0xffffff8002027812 */ /* 0x000fc800078ec0ff */
[----:B------:R-:W-:-:S04]  /*00e0*/  IADD3 R7, R2, R0, -R3 ;  /* 0x0000000002077210 */ /* 0x000fc80007ffe803 */
[----:B------:R-:W-:-:S05]  /*00f0*/  IADD3 R3, R7, 0x40, RZ ;  /* 0x0000004007037810 */ /* 0x000fca0007ffe0ff */
[----:B--2---:R-:W-:-:S05]  /*0100*/  IMAD.WIDE R2, R3, 0x4, R4 ;  /* 0x0000000403027825 */ /* 0x004fca00078e0204 */
[----:B------:R1:W2:Y:S01]  /*0110*/  @!P0 LDG.E R6, desc[UR4][R2.64] ;  /* 0x0000000402068981 */ /* 0x0002a2000c1e1900 */
[----:B------:R-:W-:Y:S01]  /*0120*/  HFMA2.MMA R8, -RZ, RZ, 0, 0 ;  /* 0x00000000ff087435 */ /* 0x000fe200000001ff */
[----:B------:R-:W-:Y:S01]  /*0130*/  IMAD.WIDE R4, R7, 0x4, R4 ;  /* 0x0000000407047825 */ /* 0x000fe200078e0204 */
[----:B-1----:R-:W1:Y:S08]  /*0140*/  LDC.64 R2, c[0x0][0x218] ;  /* 0x00008600ff027b82 */ /* 0x002e700000000a00 */
[----:B------:R3:W4:Y:S02]  /*0150*/  @!P0 LDG.E R8, desc[UR4][R4.64] ;  /* 0x0000000404088981 */ /* 0x000724000c1e1900 */
[----:B---3--:R-:W-:-:S02]  /*0160*/  IMAD.MOV.U32 R5, RZ, RZ, 0x3e800000 ;  /* 0x3e800000ff057424 */ /* 0x008fc400078e00ff */
[----:B-1----:R-:W-:-:S04]  /*0170*/  IMAD.WIDE R2, R0, 0x4, R2 ;  /* 0x0000000400027825 */ /* 0x002fc800078e0202 */
[----:B--2---:R-:W-:-:S04]  /*0180*/  FADD R6, RZ, -R6 ;  /* 0x80000006ff067221 */ /* 0x004fc80000000000 */
[----:B------:R-:W-:-:S05]  /*0190*/  FMUL R9, R6, 1.4426950216293334961 ;  /* 0x3fb8aa3b06097820 */ /* 0x000fca0000400000 */
[----:B------:R-:W-:-:S13]  /*01a0*/  FSETP.GEU.AND P1, PT, R9, -126, PT ;  /* 0xc2fc00000900780b */ /* 0x000fda0003f2e000 */
[----:B------:R-:W-:-:S04]  /*01b0*/  @!P1 FMUL R9, R9, 0.5 ;  /* 0x3f00000009099820 */ /* 0x000fc80000400000 */
[----:B------:R-:W1:Y:S02]  /*01c0*/  MUFU.EX2 R6, R9 ;  /* 0x0000000900067308 */ /* 0x000e640000000800 */
[----:B-1----:R-:W-:-:S04]  /*01d0*/  @!P1 FMUL R6, R6, R6 ;  /* 0x0000000606069220 */ /* 0x002fc80000400000 */
[----:B------:R-:W-:Y:S02]  /*01e0*/  FADD R10, R6, 1 ;  /* 0x3f800000060a7421 */ /* 0x000fe40000000000 */
[----:B------:R-:W1:Y:S03]  /*01f0*/  LDC.64 R6, c[0x0][0x220] ;  /* 0x00008800ff067b82 */ /* 0x000e660000000a00 */
[----:B------:R-:W-:-:S04]  /*0200*/  FSETP.GT.AND P1, PT, R10, 8.50705917302346158658e+37, PT ;  /* 0x7e8000000a00780b */ /* 0x000fc80003f24000 */
[----:B------:R-:W-:-:S09]  /*0210*/  FSEL R5, R5, 1, P1 ;  /* 0x3f80000005057808 */ /* 0x000fd20000800000 */
[----:B------:R-:W-:-:S06]  /*0220*/  @P1 FMUL R10, R10, 0.25 ;  /* 0x3e8000000a0a1820 */ /* 0x000fcc0000400000 */
[----:B------:R-:W2:Y:S02]  /*0230*/  MUFU.RCP R10, R10 ;  /* 0x0000000a000a7308 */ /* 0x000ea40000001000 */
[----:B--2---:R-:W-:Y:S01]  /*0240*/  FMUL R11, R10, R5 ;  /* 0x000000050a0b7220 */ /* 0x004fe20000400000 */
[----:B-1----:R-:W-:-:S04]  /*0250*/  IMAD.WIDE R4, R0, 0x4, R6 ;  /* 0x0000000400047825 */ /* 0x002fc800078e0206 */
[----:B----4-:R-:W-:Y:S01]  /*0260*/  FMUL R7, R11, R8 ;  /* 0x000000080b077220 */ /* 0x010fe20000400000 */
[----:B------:R1:W-:Y:S01]  /*0270*/  @!P0 STG.E desc[UR4][R2.64], R11 ;  /* 0x0000000b02008986 */ /* 0x0003e2000c101904 */
[----:B------:R-:W-:Y:S05]  /*0280*/  @P0 EXIT ;  /* 0x000000000000094d */ /* 0x000fea0003800000 */
[----:B------:R-:W-:Y:S01]  /*0290*/  STG.E desc[UR4][R4.64], R7 ;  /* 0x0000000704007986 */ /* 0x000fe2000c101904 */
[----:B------:R-:W-:Y:S05]  /*02a0*/  EXIT ;  /* 0x000000000000794d */ /* 0x000fea0003800000 */
.L_x_0:
[----:B------:R-:W-:-:S00]  /*02b0*/  BRA `(.L_x_0) ;  /* 0xfffffffc00fc7947 */ /* 0x000fc0000383ffff */
[----:B------:R-:W-:-:S00]  /*02c0*/  NOP ;  /* 0x0000000000007918 */ /* 0x000fc00000000000 */
        /* <DEDUP_REMOVED lines=11> */
.L_x_1:


//--------------------- .nv.constant0.triton_poi_fused_mul_sigmoid_3 --------------------------
	.section	.nv.constant0.triton_poi_fused_mul_sigmoid_3,"a",@progbits
	.sectionflags	@""
	.align	4
.nv.constant0.triton_poi_fused_mul_sigmoid_3:
	.zero		556
